//
// Generated by NVIDIA NVVM Compiler
//
// Compiler Build ID: CL-36424714
// Cuda compilation tools, release 13.0, V13.0.88
// Based on NVVM 20.0.0
//

.version 9.0
.target sm_100
.address_size 64

	// .globl	_Z3GPUv
.extern .func  (.param .b32 func_retval0) vprintf
(
	.param .b64 vprintf_param_0,
	.param .b64 vprintf_param_1
)
;
.global .align 1 .b8 $str[13] = {104, 101, 108, 108, 111, 32, 119, 111, 114, 108, 100, 10};

.visible .entry _Z3GPUv()
{
	.reg .b32 	%r<3>;
	.reg .b64 	%rd<3>;

	mov.u64 	%rd1, $str;
	cvta.global.u64 	%rd2, %rd1;
	{ // callseq 0, 0
	.param .b64 param0;
	st.param.b64 	[param0], %rd2;
	.param .b64 param1;
	st.param.b64 	[param1], 0;
	.param .b32 retval0;
	call.uni (retval0), 
	vprintf, 
	(
	param0, 
	param1
	);
	ld.param.b32 	%r1, [retval0];
	} // callseq 0
	ret;

}


// ===== COMPILED SASS (sm_100) =====

	.target	sm_100

	.elftype	@"ET_EXEC"


//--------------------- .note.nv.tkinfo           --------------------------
	.section	.note.nv.tkinfo,"",@"SHT_NOTE"
	.sectionflags	@"SHF_NOTE_NV_TKINFO"
	.tkinfo
        /*0018*/ 	.word	0x00000002
        /*0030*/ 	.string	""
        /*0030*/ 	.string	"ptxas"
        /*0030*/ 	.string	"Cuda compilation tools, release 13.0, V13.0.88"
        /*0030*/ 	.string	"Build cuda_13.0.r13.0/compiler.36424714_0"
        /*0030*/ 	.string	"-arch sm_100 -m 64 "



//--------------------- .note.nv.cuinfo           --------------------------
	.section	.note.nv.cuinfo,"",@"SHT_NOTE"
	.sectionflags	@"SHF_NOTE_NV_CUINFO"
        /*0018*/ 	.short	0x0002
        /*001a*/ 	.short	0x0064
        /*001c*/ 	.short	0x0082
	.zero		2


//--------------------- .nv.info                  --------------------------
	.section	.nv.info,"",@"SHT_CUDA_INFO"
	.align	4


	//----- nvinfo : EIATTR_REGCOUNT
	.align		4
        /*0000*/ 	.byte	0x04, 0x2f
        /*0002*/ 	.short	(.L_2 - .L_1)
	.align		4
.L_1:
        /*0004*/ 	.word	index@(_Z3GPUv)
        /*0008*/ 	.word	0x00000018


	//----- nvinfo : EIATTR_FRAME_SIZE
	.align		4
.L_2:
        /*000c*/ 	.byte	0x04, 0x11
        /*000e*/ 	.short	(.L_4 - .L_3)
	.align		4
.L_3:
        /*0010*/ 	.word	index@(_Z3GPUv)
        /*0014*/ 	.word	0x00000000


	//----- nvinfo : EIATTR_MIN_STACK_SIZE
	.align		4
.L_4:
        /*0018*/ 	.byte	0x04, 0x12
        /*001a*/ 	.short	(.L_6 - .L_5)
	.align		4
.L_5:
        /*001c*/ 	.word	index@(_Z3GPUv)
        /*0020*/ 	.word	0x00000000
.L_6:


//--------------------- .nv.compat                --------------------------
	.section	.nv.compat,"",@"SHT_CUDA_COMPAT_INFO"
	.align	4
        /*0000*/ 	.byte	0x02, 0x09, 0x00, 0x00, 0x02, 0x02, 0x01, 0x00, 0x02, 0x05, 0x05, 0x00, 0x03, 0x07, 0x01, 0x01
        /*0010*/ 	.byte	0x02, 0x03, 0x00, 0x00, 0x02, 0x06, 0x01, 0x00, 0x04, 0x0b, 0x08, 0x00, 0x09, 0x00, 0x00, 0x00
        /*0020*/ 	.byte	0x00, 0x00, 0x00, 0x00


//--------------------- .nv.info._Z3GPUv          --------------------------
	.section	.nv.info._Z3GPUv,"",@"SHT_CUDA_INFO"
	.sectionflags	@""
	.align	4


	//----- nvinfo : EIATTR_CUDA_API_VERSION
	.align		4
        /*0000*/ 	.byte	0x04, 0x37
        /*0002*/ 	.short	(.L_8 - .L_7)
.L_7:
        /*0004*/ 	.word	0x00000082


	//----- nvinfo : EIATTR_SPARSE_MMA_MASK
	.align		4
.L_8:
        /*0008*/ 	.byte	0x03, 0x50
        /*000a*/ 	.short	0x0000


	//----- nvinfo : EIATTR_MAXREG_COUNT
	.align		4
        /*000c*/ 	.byte	0x03, 0x1b
        /*000e*/ 	.short	0x00ff


	//----- nvinfo : EIATTR_EXTERNS
	.align		4
        /*0010*/ 	.byte	0x04, 0x0f
        /*0012*/ 	.short	(.L_10 - .L_9)


	//   ....[0]....
	.align		4
.L_9:
        /*0014*/ 	.word	index@(vprintf)


	//----- nvinfo : EIATTR_MERCURY_ISA_VERSION
	.align		4
.L_10:
        /*0018*/ 	.byte	0x03, 0x5f
        /*001a*/ 	.short	0x0101


	//----- nvinfo : EIATTR_VRC_CTA_INIT_COUNT
	.align		4
        /*001c*/ 	.byte	0x02, 0x4a
	.zero		1
	.zero		1


	//----- nvinfo : EIATTR_SYSCALL_OFFSETS
	.align		4
        /*0020*/ 	.byte	0x04, 0x46
        /*0022*/ 	.short	(.L_12 - .L_11)


	//   ....[0]....
.L_11:
        /*0024*/ 	.word	0x00000080


	//----- nvinfo : EIATTR_EXIT_INSTR_OFFSETS
	.align		4
.L_12:
        /*0028*/ 	.byte	0x04, 0x1c
        /*002a*/ 	.short	(.L_14 - .L_13)


	//   ....[0]....
.L_13:
        /*002c*/ 	.word	0x00000090


	//----- nvinfo : EIATTR_SW_WAR
	.align		4
.L_14:
        /*0030*/ 	.byte	0x04, 0x36
        /*0032*/ 	.short	(.L_16 - .L_15)
.L_15:
        /*0034*/ 	.word	0x00000008
.L_16:


//--------------------- .nv.callgraph             --------------------------
	.section	.nv.callgraph,"",@"SHT_CUDA_CALLGRAPH"
	.align	4
	.sectionentsize	8
	.align		4
        /*0000*/ 	.word	0x00000000
	.align		4
        /*0004*/ 	.word	0xffffffff
	.align		4
        /*0008*/ 	.word	index@(_Z3GPUv)
	.align		4
        /*000c*/ 	.word	index@(vprintf)
	.align		4
        /*0010*/ 	.word	0x00000000
	.align		4
        /*0014*/ 	.word	0xfffffffe
	.align		4
        /*0018*/ 	.word	0x00000000
	.align		4
        /*001c*/ 	.word	0xfffffffd
	.align		4
        /*0020*/ 	.word	0x00000000
	.align		4
        /*0024*/ 	.word	0xfffffffc


//--------------------- .nv.constant4             --------------------------
	.section	.nv.constant4,"a",@progbits
	.align	8
	.align		8
.nv.constant4:
        /*0000*/ 	.dword	vprintf
	.align		8
        /*0008*/ 	.dword	$str


//--------------------- .text._Z3GPUv             --------------------------
	.section	.text._Z3GPUv,"ax",@progbits
	.align	128
        .global         _Z3GPUv
        .type           _Z3GPUv,@function
        .size           _Z3GPUv,(.L_x_2 - _Z3GPUv)
        .other          _Z3GPUv,@"STO_CUDA_ENTRY STV_DEFAULT"
_Z3GPUv:
.text._Z3GPUv:
[----:B------:R-:W0:Y:S01]  /*0000*/  LDC R1, c[0x0][0x37c] ;  /* 0x0000df00ff017b82 */ /* 0x000e220000000800 */
[----:B------:R-:W-:Y:S01]  /*0010*/  MOV R0, 0x0 ;  /* 0x0000000000007802 */ /* 0x000fe20000000f00 */
[----:B------:R-:W1:Y:S01]  /*0020*/  LDCU.64 UR4, c[0x4][0x8] ;  /* 0x01000100ff0477ac */ /* 0x000e620008000a00 */
[----:B------:R-:W-:-:S05]  /*0030*/  CS2R R6, SRZ ;  /* 0x0000000000067805 */ /* 0x000fca000001ff00 */
[----:B------:R2:W3:Y:S01]  /*0040*/  LDC.64 R2, c[0x4][R0] ;  /* 0x0100000000027b82 */ /* 0x0004e20000000a00 */
[----:B-1----:R-:W-:Y:S02]  /*0050*/  IMAD.U32 R4, RZ, RZ, UR4 ;  /* 0x00000004ff047e24 */ /* 0x002fe4000f8e00ff */
[----:B--2---:R-:W-:-:S07]  /*0060*/  IMAD.U32 R5, RZ, RZ, UR5 ;  /* 0x00000005ff057e24 */ /* 0x004fce000f8e00ff */
[----:B------:R-:W-:-:S07]  /*0070*/  LEPC R20, `(.L_x_0) ;  /* 0x000000001014794e */ /* 0x000fce0000000000 */
[----:B0--3--:R-:W-:Y:S05]  /*0080*/  CALL.ABS.NOINC R2 ;  /* 0x0000000002007343 */ /* 0x009fea0003c00000 */
.L_x_0:
[----:B------:R-:W-:Y:S05]  /*0090*/  EXIT ;  /* 0x000000000000794d */ /* 0x000fea0003800000 */
.L_x_1:
[----:B------:R-:W-:-:S00]  /*00a0*/  BRA `(.L_x_1) ;  /* 0xfffffffc00fc7947 */ /* 0x000fc0000383ffff */
[----:B------:R-:W-:-:S00]  /*00b0*/  NOP ;  /* 0x0000000000007918 */ /* 0x000fc00000000000 */
        /* <DEDUP_REMOVED lines=12> */
.L_x_2:


//--------------------- .nv.global.init           --------------------------
	.section	.nv.global.init,"aw",@progbits
.nv.global.init:
	.type		$str,@object
	.size		$str,(.L_0 - $str)
$str:
        /*0000*/ 	.byte	0x68, 0x65, 0x6c, 0x6c, 0x6f, 0x20, 0x77, 0x6f, 0x72, 0x6c, 0x64, 0x0a, 0x00
.L_0:


//--------------------- .nv.shared.reserved.0     --------------------------
	.section	.nv.shared.reserved.0,"aw",@nobits
	.weak		__nv_reservedSMEM_offset_0_alias
	.size		__nv_reservedSMEM_offset_0_alias, 0, 64
	.other		__nv_reservedSMEM_offset_0_alias,@"STO_CUDA_RESERVED_SHARED STV_DEFAULT"
__nv_reservedSMEM_offset_0_alias:
	.zero		0
	.zero		64


//--------------------- .nv.constant0._Z3GPUv     --------------------------
	.section	.nv.constant0._Z3GPUv,"a",@progbits
	.sectionflags	@""
	.align	4
.nv.constant0._Z3GPUv:
	.zero		896


//--------------------- SYMBOLS --------------------------

	.type		.nv.reservedSmem.offset0,@object
	.size		.nv.reservedSmem.offset0,0x4
	.type		vprintf,@function
